//
// Generated by NVIDIA NVVM Compiler
//
// Compiler Build ID: CL-36424714
// Cuda compilation tools, release 13.0, V13.0.88
// Based on NVVM 20.0.0
//

.version 9.0
.target sm_100
.address_size 64

	// .globl	_Z13absDiffKernelPKfS0_Pfm
.extern .shared .align 16 .b8 sdata[];

.visible .entry _Z13absDiffKernelPKfS0_Pfm(
	.param .u64 .ptr .align 1 _Z13absDiffKernelPKfS0_Pfm_param_0,
	.param .u64 .ptr .align 1 _Z13absDiffKernelPKfS0_Pfm_param_1,
	.param .u64 .ptr .align 1 _Z13absDiffKernelPKfS0_Pfm_param_2,
	.param .u64 _Z13absDiffKernelPKfS0_Pfm_param_3
)
{
	.reg .pred 	%p<2>;
	.reg .b32 	%r<5>;
	.reg .b32 	%f<5>;
	.reg .b64 	%rd<13>;

	ld.param.u64 	%rd2, [_Z13absDiffKernelPKfS0_Pfm_param_0];
	ld.param.u64 	%rd3, [_Z13absDiffKernelPKfS0_Pfm_param_1];
	ld.param.u64 	%rd4, [_Z13absDiffKernelPKfS0_Pfm_param_2];
	ld.param.u64 	%rd5, [_Z13absDiffKernelPKfS0_Pfm_param_3];
	mov.u32 	%r1, %ctaid.x;
	mov.u32 	%r2, %ntid.x;
	mov.u32 	%r3, %tid.x;
	mad.lo.s32 	%r4, %r1, %r2, %r3;
	cvt.u64.u32 	%rd1, %r4;
	setp.le.u64 	%p1, %rd5, %rd1;
	@%p1 bra 	$L__BB0_2;
	cvta.to.global.u64 	%rd6, %rd2;
	cvta.to.global.u64 	%rd7, %rd3;
	cvta.to.global.u64 	%rd8, %rd4;
	shl.b64 	%rd9, %rd1, 2;
	add.s64 	%rd10, %rd6, %rd9;
	ld.global.f32 	%f1, [%rd10];
	add.s64 	%rd11, %rd7, %rd9;
	ld.global.f32 	%f2, [%rd11];
	sub.f32 	%f3, %f1, %f2;
	abs.f32 	%f4, %f3;
	add.s64 	%rd12, %rd8, %rd9;
	st.global.f32 	[%rd12], %f4;
$L__BB0_2:
	ret;

}
	// .globl	_Z15reduceMaxKernelPKfPfm
.visible .entry _Z15reduceMaxKernelPKfPfm(
	.param .u64 .ptr .align 1 _Z15reduceMaxKernelPKfPfm_param_0,
	.param .u64 .ptr .align 1 _Z15reduceMaxKernelPKfPfm_param_1,
	.param .u64 _Z15reduceMaxKernelPKfPfm_param_2
)
{
	.reg .pred 	%p<6>;
	.reg .b32 	%r<13>;
	.reg .b32 	%f<9>;
	.reg .b64 	%rd<11>;

	ld.param.u64 	%rd2, [_Z15reduceMaxKernelPKfPfm_param_0];
	ld.param.u64 	%rd3, [_Z15reduceMaxKernelPKfPfm_param_1];
	ld.param.u64 	%rd4, [_Z15reduceMaxKernelPKfPfm_param_2];
	mov.u32 	%r1, %tid.x;
	mov.u32 	%r2, %ctaid.x;
	mov.u32 	%r12, %ntid.x;
	mad.lo.s32 	%r7, %r2, %r12, %r1;
	cvt.u64.u32 	%rd1, %r7;
	setp.le.u64 	%p1, %rd4, %rd1;
	mov.f32 	%f8, 0fFF7FFFFF;
	@%p1 bra 	$L__BB1_2;
	cvta.to.global.u64 	%rd5, %rd2;
	shl.b64 	%rd6, %rd1, 2;
	add.s64 	%rd7, %rd5, %rd6;
	ld.global.f32 	%f8, [%rd7];
$L__BB1_2:
	shl.b32 	%r8, %r1, 2;
	mov.u32 	%r9, sdata;
	add.s32 	%r4, %r9, %r8;
	st.shared.f32 	[%r4], %f8;
	bar.sync 	0;
	setp.lt.u32 	%p2, %r12, 2;
	@%p2 bra 	$L__BB1_6;
$L__BB1_3:
	shr.u32 	%r6, %r12, 1;
	setp.ge.u32 	%p3, %r1, %r6;
	@%p3 bra 	$L__BB1_5;
	ld.shared.f32 	%f4, [%r4];
	shl.b32 	%r10, %r6, 2;
	add.s32 	%r11, %r4, %r10;
	ld.shared.f32 	%f5, [%r11];
	max.f32 	%f6, %f4, %f5;
	st.shared.f32 	[%r4], %f6;
$L__BB1_5:
	bar.sync 	0;
	setp.gt.u32 	%p4, %r12, 3;
	mov.u32 	%r12, %r6;
	@%p4 bra 	$L__BB1_3;
$L__BB1_6:
	setp.ne.s32 	%p5, %r1, 0;
	@%p5 bra 	$L__BB1_8;
	ld.shared.f32 	%f7, [sdata];
	cvta.to.global.u64 	%rd8, %rd3;
	mul.wide.u32 	%rd9, %r2, 4;
	add.s64 	%rd10, %rd8, %rd9;
	st.global.f32 	[%rd10], %f7;
$L__BB1_8:
	ret;

}


// ===== COMPILED SASS (sm_100) =====

	.target	sm_100

	.elftype	@"ET_EXEC"


//--------------------- .note.nv.tkinfo           --------------------------
	.section	.note.nv.tkinfo,"",@"SHT_NOTE"
	.sectionflags	@"SHF_NOTE_NV_TKINFO"
	.tkinfo
        /*0018*/ 	.word	0x00000002
        /*0030*/ 	.string	""
        /*0030*/ 	.string	"ptxas"
        /*0030*/ 	.string	"Cuda compilation tools, release 13.0, V13.0.88"
        /*0030*/ 	.string	"Build cuda_13.0.r13.0/compiler.36424714_0"
        /*0030*/ 	.string	"-arch sm_100 -m 64 "



//--------------------- .note.nv.cuinfo           --------------------------
	.section	.note.nv.cuinfo,"",@"SHT_NOTE"
	.sectionflags	@"SHF_NOTE_NV_CUINFO"
        /*0018*/ 	.short	0x0002
        /*001a*/ 	.short	0x0064
        /*001c*/ 	.short	0x0082
	.zero		2


//--------------------- .nv.info                  --------------------------
	.section	.nv.info,"",@"SHT_CUDA_INFO"
	.align	4


	//----- nvinfo : EIATTR_REGCOUNT
	.align		4
        /*0000*/ 	.byte	0x04, 0x2f
        /*0002*/ 	.short	(.L_1 - .L_0)
	.align		4
.L_0:
        /*0004*/ 	.word	index@(_Z13absDiffKernelPKfS0_Pfm)
        /*0008*/ 	.word	0x0000000c


	//----- nvinfo : EIATTR_FRAME_SIZE
	.align		4
.L_1:
        /*000c*/ 	.byte	0x04, 0x11
        /*000e*/ 	.short	(.L_3 - .L_2)
	.align		4
.L_2:
        /*0010*/ 	.word	index@(_Z13absDiffKernelPKfS0_Pfm)
        /*0014*/ 	.word	0x00000000


	//----- nvinfo : EIATTR_REGCOUNT
	.align		4
.L_3:
        /*0018*/ 	.byte	0x04, 0x2f
        /*001a*/ 	.short	(.L_5 - .L_4)
	.align		4
.L_4:
        /*001c*/ 	.word	index@(_Z15reduceMaxKernelPKfPfm)
        /*0020*/ 	.word	0x0000000a


	//----- nvinfo : EIATTR_FRAME_SIZE
	.align		4
.L_5:
        /*0024*/ 	.byte	0x04, 0x11
        /*0026*/ 	.short	(.L_7 - .L_6)
	.align		4
.L_6:
        /*0028*/ 	.word	index@(_Z15reduceMaxKernelPKfPfm)
        /*002c*/ 	.word	0x00000000


	//----- nvinfo : EIATTR_MIN_STACK_SIZE
	.align		4
.L_7:
        /*0030*/ 	.byte	0x04, 0x12
        /*0032*/ 	.short	(.L_9 - .L_8)
	.align		4
.L_8:
        /*0034*/ 	.word	index@(_Z15reduceMaxKernelPKfPfm)
        /*0038*/ 	.word	0x00000000


	//----- nvinfo : EIATTR_MIN_STACK_SIZE
	.align		4
.L_9:
        /*003c*/ 	.byte	0x04, 0x12
        /*003e*/ 	.short	(.L_11 - .L_10)
	.align		4
.L_10:
        /*0040*/ 	.word	index@(_Z13absDiffKernelPKfS0_Pfm)
        /*0044*/ 	.word	0x00000000
.L_11:


//--------------------- .nv.compat                --------------------------
	.section	.nv.compat,"",@"SHT_CUDA_COMPAT_INFO"
	.align	4
        /*0000*/ 	.byte	0x02, 0x09, 0x00, 0x00, 0x02, 0x02, 0x01, 0x00, 0x02, 0x05, 0x05, 0x00, 0x03, 0x07, 0x01, 0x01
        /*0010*/ 	.byte	0x02, 0x03, 0x00, 0x00, 0x02, 0x06, 0x01, 0x00, 0x04, 0x0b, 0x08, 0x00, 0x09, 0x00, 0x00, 0x00
        /*0020*/ 	.byte	0x00, 0x00, 0x00, 0x00


//--------------------- .nv.info._Z15reduceMaxKernelPKfPfm --------------------------
	.section	.nv.info._Z15reduceMaxKernelPKfPfm,"",@"SHT_CUDA_INFO"
	.sectionflags	@""
	.align	4


	//----- nvinfo : EIATTR_CUDA_API_VERSION
	.align		4
        /*0000*/ 	.byte	0x04, 0x37
        /*0002*/ 	.short	(.L_13 - .L_12)
.L_12:
        /*0004*/ 	.word	0x00000082


	//----- nvinfo : EIATTR_KPARAM_INFO
	.align		4
.L_13:
        /*0008*/ 	.byte	0x04, 0x17
        /*000a*/ 	.short	(.L_15 - .L_14)
.L_14:
        /*000c*/ 	.word	0x00000000
        /*0010*/ 	.short	0x0002
        /*0012*/ 	.short	0x0010
        /*0014*/ 	.byte	0x00, 0xf0, 0x21, 0x00


	//----- nvinfo : EIATTR_KPARAM_INFO
	.align		4
.L_15:
        /*0018*/ 	.byte	0x04, 0x17
        /*001a*/ 	.short	(.L_17 - .L_16)
.L_16:
        /*001c*/ 	.word	0x00000000
        /*0020*/ 	.short	0x0001
        /*0022*/ 	.short	0x0008
        /*0024*/ 	.byte	0x00, 0xf5, 0x21, 0x00


	//----- nvinfo : EIATTR_KPARAM_INFO
	.align		4
.L_17:
        /*0028*/ 	.byte	0x04, 0x17
        /*002a*/ 	.short	(.L_19 - .L_18)
.L_18:
        /*002c*/ 	.word	0x00000000
        /*0030*/ 	.short	0x0000
        /*0032*/ 	.short	0x0000
        /*0034*/ 	.byte	0x00, 0xf5, 0x21, 0x00


	//----- nvinfo : EIATTR_SPARSE_MMA_MASK
	.align		4
.L_19:
        /*0038*/ 	.byte	0x03, 0x50
        /*003a*/ 	.short	0x0000


	//----- nvinfo : EIATTR_MAXREG_COUNT
	.align		4
        /*003c*/ 	.byte	0x03, 0x1b
        /*003e*/ 	.short	0x00ff


	//----- nvinfo : EIATTR_NUM_BARRIERS
	.align		4
        /*0040*/ 	.byte	0x02, 0x4c
        /*0042*/ 	.byte	0x01
	.zero		1


	//----- nvinfo : EIATTR_MERCURY_ISA_VERSION
	.align		4
        /*0044*/ 	.byte	0x03, 0x5f
        /*0046*/ 	.short	0x0101


	//----- nvinfo : EIATTR_VRC_CTA_INIT_COUNT
	.align		4
        /*0048*/ 	.byte	0x02, 0x4a
	.zero		1
	.zero		1


	//----- nvinfo : EIATTR_EXIT_INSTR_OFFSETS
	.align		4
        /*004c*/ 	.byte	0x04, 0x1c
        /*004e*/ 	.short	(.L_21 - .L_20)


	//   ....[0]....
.L_20:
        /*0050*/ 	.word	0x00000230


	//   ....[1]....
        /*0054*/ 	.word	0x000002b0


	//----- nvinfo : EIATTR_CBANK_PARAM_SIZE
	.align		4
.L_21:
        /*0058*/ 	.byte	0x03, 0x19
        /*005a*/ 	.short	0x0018


	//----- nvinfo : EIATTR_PARAM_CBANK
	.align		4
        /*005c*/ 	.byte	0x04, 0x0a
        /*005e*/ 	.short	(.L_23 - .L_22)
	.align		4
.L_22:
        /*0060*/ 	.word	index@(.nv.constant0._Z15reduceMaxKernelPKfPfm)
        /*0064*/ 	.short	0x0380
        /*0066*/ 	.short	0x0018


	//----- nvinfo : EIATTR_SW_WAR
	.align		4
.L_23:
        /*0068*/ 	.byte	0x04, 0x36
        /*006a*/ 	.short	(.L_25 - .L_24)
.L_24:
        /*006c*/ 	.word	0x00000008
.L_25:


//--------------------- .nv.info._Z13absDiffKernelPKfS0_Pfm --------------------------
	.section	.nv.info._Z13absDiffKernelPKfS0_Pfm,"",@"SHT_CUDA_INFO"
	.sectionflags	@""
	.align	4


	//----- nvinfo : EIATTR_CUDA_API_VERSION
	.align		4
        /*0000*/ 	.byte	0x04, 0x37
        /*0002*/ 	.short	(.L_27 - .L_26)
.L_26:
        /*0004*/ 	.word	0x00000082


	//----- nvinfo : EIATTR_KPARAM_INFO
	.align		4
.L_27:
        /*0008*/ 	.byte	0x04, 0x17
        /*000a*/ 	.short	(.L_29 - .L_28)
.L_28:
        /*000c*/ 	.word	0x00000000
        /*0010*/ 	.short	0x0003
        /*0012*/ 	.short	0x0018
        /*0014*/ 	.byte	0x00, 0xf0, 0x21, 0x00


	//----- nvinfo : EIATTR_KPARAM_INFO
	.align		4
.L_29:
        /*0018*/ 	.byte	0x04, 0x17
        /*001a*/ 	.short	(.L_31 - .L_30)
.L_30:
        /*001c*/ 	.word	0x00000000
        /*0020*/ 	.short	0x0002
        /*0022*/ 	.short	0x0010
        /*0024*/ 	.byte	0x00, 0xf5, 0x21, 0x00


	//----- nvinfo : EIATTR_KPARAM_INFO
	.align		4
.L_31:
        /*0028*/ 	.byte	0x04, 0x17
        /*002a*/ 	.short	(.L_33 - .L_32)
.L_32:
        /*002c*/ 	.word	0x00000000
        /*0030*/ 	.short	0x0001
        /*0032*/ 	.short	0x0008
        /*0034*/ 	.byte	0x00, 0xf5, 0x21, 0x00


	//----- nvinfo : EIATTR_KPARAM_INFO
	.align		4
.L_33:
        /*0038*/ 	.byte	0x04, 0x17
        /*003a*/ 	.short	(.L_35 - .L_34)
.L_34:
        /*003c*/ 	.word	0x00000000
        /*0040*/ 	.short	0x0000
        /*0042*/ 	.short	0x0000
        /*0044*/ 	.byte	0x00, 0xf5, 0x21, 0x00


	//----- nvinfo : EIATTR_SPARSE_MMA_MASK
	.align		4
.L_35:
        /*0048*/ 	.byte	0x03, 0x50
        /*004a*/ 	.short	0x0000


	//----- nvinfo : EIATTR_MAXREG_COUNT
	.align		4
        /*004c*/ 	.byte	0x03, 0x1b
        /*004e*/ 	.short	0x00ff


	//----- nvinfo : EIATTR_MERCURY_ISA_VERSION
	.align		4
        /*0050*/ 	.byte	0x03, 0x5f
        /*0052*/ 	.short	0x0101


	//----- nvinfo : EIATTR_VRC_CTA_INIT_COUNT
	.align		4
        /*0054*/ 	.byte	0x02, 0x4a
	.zero		1
	.zero		1


	//----- nvinfo : EIATTR_EXIT_INSTR_OFFSETS
	.align		4
        /*0058*/ 	.byte	0x04, 0x1c
        /*005a*/ 	.short	(.L_37 - .L_36)


	//   ....[0]....
.L_36:
        /*005c*/ 	.word	0x00000080


	//   ....[1]....
        /*0060*/ 	.word	0x00000190


	//----- nvinfo : EIATTR_CBANK_PARAM_SIZE
	.align		4
.L_37:
        /*0064*/ 	.byte	0x03, 0x19
        /*0066*/ 	.short	0x0020


	//----- nvinfo : EIATTR_PARAM_CBANK
	.align		4
        /*0068*/ 	.byte	0x04, 0x0a
        /*006a*/ 	.short	(.L_39 - .L_38)
	.align		4
.L_38:
        /*006c*/ 	.word	index@(.nv.constant0._Z13absDiffKernelPKfS0_Pfm)
        /*0070*/ 	.short	0x0380
        /*0072*/ 	.short	0x0020


	//----- nvinfo : EIATTR_SW_WAR
	.align		4
.L_39:
        /*0074*/ 	.byte	0x04, 0x36
        /*0076*/ 	.short	(.L_41 - .L_40)
.L_40:
        /*0078*/ 	.word	0x00000008
.L_41:


//--------------------- .nv.callgraph             --------------------------
	.section	.nv.callgraph,"",@"SHT_CUDA_CALLGRAPH"
	.align	4
	.sectionentsize	8
	.align		4
        /*0000*/ 	.word	0x00000000
	.align		4
        /*0004*/ 	.word	0xffffffff
	.align		4
        /*0008*/ 	.word	0x00000000
	.align		4
        /*000c*/ 	.word	0xfffffffe
	.align		4
        /*0010*/ 	.word	0x00000000
	.align		4
        /*0014*/ 	.word	0xfffffffd
	.align		4
        /*0018*/ 	.word	0x00000000
	.align		4
        /*001c*/ 	.word	0xfffffffc


//--------------------- .text._Z15reduceMaxKernelPKfPfm --------------------------
	.section	.text._Z15reduceMaxKernelPKfPfm,"ax",@progbits
	.align	128
        .global         _Z15reduceMaxKernelPKfPfm
        .type           _Z15reduceMaxKernelPKfPfm,@function
        .size           _Z15reduceMaxKernelPKfPfm,(.L_x_4 - _Z15reduceMaxKernelPKfPfm)
        .other          _Z15reduceMaxKernelPKfPfm,@"STO_CUDA_ENTRY STV_DEFAULT"
_Z15reduceMaxKernelPKfPfm:
.text._Z15reduceMaxKernelPKfPfm:
[----:B------:R-:W-:Y:S01]  /*0000*/  LDC R1, c[0x0][0x37c] ;  /* 0x0000df00ff017b82 */ /* 0x000fe20000000800 */
[----:B------:R-:W0:Y:S01]  /*0010*/  S2R R6, SR_TID.X ;  /* 0x0000000000067919 */ /* 0x000e220000002100 */
[----:B------:R-:W0:Y:S01]  /*0020*/  LDCU UR8, c[0x0][0x360] ;  /* 0x00006c00ff0877ac */ /* 0x000e220008000800 */
[----:B------:R-:W-:Y:S01]  /*0030*/  IMAD.MOV.U32 R4, RZ, RZ, -0x800001 ;  /* 0xff7fffffff047424 */ /* 0x000fe200078e00ff */
[----:B------:R-:W0:Y:S01]  /*0040*/  S2R R7, SR_CTAID.X ;  /* 0x0000000000077919 */ /* 0x000e220000002500 */
[----:B------:R-:W1:Y:S01]  /*0050*/  LDCU.64 UR4, c[0x0][0x390] ;  /* 0x00007200ff0477ac */ /* 0x000e620008000a00 */
[----:B------:R-:W2:Y:S01]  /*0060*/  LDCU.64 UR6, c[0x0][0x358] ;  /* 0x00006b00ff0677ac */ /* 0x000ea20008000a00 */
[----:B0-----:R-:W-:-:S05]  /*0070*/  IMAD R0, R7, UR8, R6 ;  /* 0x0000000807007c24 */ /* 0x001fca000f8e0206 */
[----:B-1----:R-:W-:-:S04]  /*0080*/  ISETP.GE.U32.AND P0, PT, R0, UR4, PT ;  /* 0x0000000400007c0c */ /* 0x002fc8000bf06070 */
[----:B------:R-:W-:-:S13]  /*0090*/  ISETP.GE.U32.AND.EX P0, PT, RZ, UR5, PT, P0 ;  /* 0x00000005ff007c0c */ /* 0x000fda000bf06100 */
[----:B------:R-:W0:Y:S02]  /*00a0*/  @!P0 LDC.64 R2, c[0x0][0x380] ;  /* 0x0000e000ff028b82 */ /* 0x000e240000000a00 */
[----:B0-----:R-:W-:-:S04]  /*00b0*/  @!P0 LEA R2, P1, R0, R2, 0x2 ;  /* 0x0000000200028211 */ /* 0x001fc800078210ff */
[----:B------:R-:W-:-:S05]  /*00c0*/  @!P0 LEA.HI.X R3, R0, R3, RZ, 0x2, P1 ;  /* 0x0000000300038211 */ /* 0x000fca00008f14ff */
[----:B--2---:R-:W2:Y:S01]  /*00d0*/  @!P0 LDG.E R4, desc[UR6][R2.64] ;  /* 0x0000000602048981 */ /* 0x004ea2000c1e1900 */
[----:B------:R-:W0:Y:S01]  /*00e0*/  S2UR UR5, SR_CgaCtaId ;  /* 0x00000000000579c3 */ /* 0x000e220000008800 */
[----:B------:R-:W-:Y:S01]  /*00f0*/  IMAD.U32 R0, RZ, RZ, UR8 ;  /* 0x00000008ff007e24 */ /* 0x000fe2000f8e00ff */
[----:B------:R-:W-:Y:S01]  /*0100*/  UMOV UR4, 0x400 ;  /* 0x0000040000047882 */ /* 0x000fe20000000000 */
[----:B------:R-:W-:-:S03]  /*0110*/  ISETP.NE.AND P0, PT, R6, RZ, PT ;  /* 0x000000ff0600720c */ /* 0x000fc60003f05270 */
[----:B------:R-:W-:Y:S01]  /*0120*/  ISETP.GE.U32.AND P1, PT, R0, 0x2, PT ;  /* 0x000000020000780c */ /* 0x000fe20003f26070 */
[----:B0-----:R-:W-:-:S06]  /*0130*/  ULEA UR4, UR5, UR4, 0x18 ;  /* 0x0000000405047291 */ /* 0x001fcc000f8ec0ff */
[----:B------:R-:W-:-:S05]  /*0140*/  LEA R5, R6, UR4, 0x2 ;  /* 0x0000000406057c11 */ /* 0x000fca000f8e10ff */
[----:B--2---:R0:W-:Y:S01]  /*0150*/  STS [R5], R4 ;  /* 0x0000000405007388 */ /* 0x0041e20000000800 */
[----:B------:R-:W-:Y:S06]  /*0160*/  BAR.SYNC.DEFER_BLOCKING 0x0 ;  /* 0x0000000000007b1d */ /* 0x000fec0000010000 */
[----:B------:R-:W-:Y:S05]  /*0170*/  @!P1 BRA `(.L_x_0) ;  /* 0x00000000002c9947 */ /* 0x000fea0003800000 */
.L_x_1:
[----:B0-----:R-:W-:-:S04]  /*0180*/  SHF.R.U32.HI R4, RZ, 0x1, R0 ;  /* 0x00000001ff047819 */ /* 0x001fc80000011600 */
[----:B------:R-:W-:-:S13]  /*0190*/  ISETP.GE.U32.AND P1, PT, R6, R4, PT ;  /* 0x000000040600720c */ /* 0x000fda0003f26070 */
[----:B------:R-:W-:Y:S01]  /*01a0*/  @!P1 IMAD R3, R4, 0x4, R5 ;  /* 0x0000000404039824 */ /* 0x000fe200078e0205 */
[----:B------:R-:W-:Y:S05]  /*01b0*/  @!P1 LDS R2, [R5] ;  /* 0x0000000005029984 */ /* 0x000fea0000000800 */
[----:B------:R-:W0:Y:S02]  /*01c0*/  @!P1 LDS R3, [R3] ;  /* 0x0000000003039984 */ /* 0x000e240000000800 */
[----:B0-----:R-:W-:-:S05]  /*01d0*/  @!P1 FMNMX R2, R2, R3, !PT ;  /* 0x0000000302029209 */ /* 0x001fca0007800000 */
[----:B------:R1:W-:Y:S01]  /*01e0*/  @!P1 STS [R5], R2 ;  /* 0x0000000205009388 */ /* 0x0003e20000000800 */
[----:B------:R-:W-:Y:S01]  /*01f0*/  BAR.SYNC.DEFER_BLOCKING 0x0 ;  /* 0x0000000000007b1d */ /* 0x000fe20000010000 */
[----:B------:R-:W-:Y:S01]  /*0200*/  ISETP.GT.U32.AND P1, PT, R0, 0x3, PT ;  /* 0x000000030000780c */ /* 0x000fe20003f24070 */
[----:B------:R-:W-:-:S12]  /*0210*/  IMAD.MOV.U32 R0, RZ, RZ, R4 ;  /* 0x000000ffff007224 */ /* 0x000fd800078e0004 */
[----:B-1----:R-:W-:Y:S05]  /*0220*/  @P1 BRA `(.L_x_1) ;  /* 0xfffffffc00d41947 */ /* 0x002fea000383ffff */
.L_x_0:
[----:B------:R-:W-:Y:S05]  /*0230*/  @P0 EXIT ;  /* 0x000000000000094d */ /* 0x000fea0003800000 */
[----:B------:R-:W1:Y:S01]  /*0240*/  S2UR UR5, SR_CgaCtaId ;  /* 0x00000000000579c3 */ /* 0x000e620000008800 */
[----:B------:R-:W-:-:S07]  /*0250*/  UMOV UR4, 0x400 ;  /* 0x0000040000047882 */ /* 0x000fce0000000000 */
[----:B------:R-:W2:Y:S01]  /*0260*/  LDC.64 R2, c[0x0][0x388] ;  /* 0x0000e200ff027b82 */ /* 0x000ea20000000a00 */
[----:B-1----:R-:W-:Y:S01]  /*0270*/  ULEA UR4, UR5, UR4, 0x18 ;  /* 0x0000000405047291 */ /* 0x002fe2000f8ec0ff */
[----:B--2---:R-:W-:-:S08]  /*0280*/  IMAD.WIDE.U32 R2, R7, 0x4, R2 ;  /* 0x0000000407027825 */ /* 0x004fd000078e0002 */
[----:B0-----:R-:W0:Y:S04]  /*0290*/  LDS R5, [UR4] ;  /* 0x00000004ff057984 */ /* 0x001e280008000800 */
[----:B0-----:R-:W-:Y:S01]  /*02a0*/  STG.E desc[UR6][R2.64], R5 ;  /* 0x0000000502007986 */ /* 0x001fe2000c101906 */
[----:B------:R-:W-:Y:S05]  /*02b0*/  EXIT ;  /* 0x000000000000794d */ /* 0x000fea0003800000 */
.L_x_2:
[----:B------:R-:W-:-:S00]  /*02c0*/  BRA `(.L_x_2) ;  /* 0xfffffffc00fc7947 */ /* 0x000fc0000383ffff */
[----:B------:R-:W-:-:S00]  /*02d0*/  NOP ;  /* 0x0000000000007918 */ /* 0x000fc00000000000 */
        /* <DEDUP_REMOVED lines=10> */
.L_x_4:


//--------------------- .text._Z13absDiffKernelPKfS0_Pfm --------------------------
	.section	.text._Z13absDiffKernelPKfS0_Pfm,"ax",@progbits
	.align	128
        .global         _Z13absDiffKernelPKfS0_Pfm
        .type           _Z13absDiffKernelPKfS0_Pfm,@function
        .size           _Z13absDiffKernelPKfS0_Pfm,(.L_x_5 - _Z13absDiffKernelPKfS0_Pfm)
        .other          _Z13absDiffKernelPKfS0_Pfm,@"STO_CUDA_ENTRY STV_DEFAULT"
_Z13absDiffKernelPKfS0_Pfm:
.text._Z13absDiffKernelPKfS0_Pfm:
[----:B------:R-:W-:Y:S01]  /*0000*/  LDC R1, c[0x0][0x37c] ;  /* 0x0000df00ff017b82 */ /* 0x000fe20000000800 */
[----:B------:R-:W0:Y:S07]  /*0010*/  S2R R3, SR_TID.X ;  /* 0x0000000000037919 */ /* 0x000e2e0000002100 */
[----:B------:R-:W0:Y:S01]  /*0020*/  S2UR UR4, SR_CTAID.X ;  /* 0x00000000000479c3 */ /* 0x000e220000002500 */
[----:B------:R-:W1:Y:S07]  /*0030*/  LDCU.64 UR6, c[0x0][0x398] ;  /* 0x00007300ff0677ac */ /* 0x000e6e0008000a00 */
[----:B------:R-:W0:Y:S02]  /*0040*/  LDC R0, c[0x0][0x360] ;  /* 0x0000d800ff007b82 */ /* 0x000e240000000800 */
[----:B0-----:R-:W-:-:S05]  /*0050*/  IMAD R0, R0, UR4, R3 ;  /* 0x0000000400007c24 */ /* 0x001fca000f8e0203 */
[----:B-1----:R-:W-:-:S04]  /*0060*/  ISETP.GE.U32.AND P0, PT, R0, UR6, PT ;  /* 0x0000000600007c0c */ /* 0x002fc8000bf06070 */
[----:B------:R-:W-:-:S13]  /*0070*/  ISETP.GE.U32.AND.EX P0, PT, RZ, UR7, PT, P0 ;  /* 0x00000007ff007c0c */ /* 0x000fda000bf06100 */
[----:B------:R-:W-:Y:S05]  /*0080*/  @P0 EXIT ;  /* 0x000000000000094d */ /* 0x000fea0003800000 */
[----:B------:R-:W0:Y:S01]  /*0090*/  LDCU.128 UR8, c[0x0][0x380] ;  /* 0x00007000ff0877ac */ /* 0x000e220008000c00 */
[----:B------:R-:W-:Y:S01]  /*00a0*/  IMAD.SHL.U32 R6, R0, 0x4, RZ ;  /* 0x0000000400067824 */ /* 0x000fe200078e00ff */
[----:B------:R-:W-:Y:S01]  /*00b0*/  SHF.R.U32.HI R7, RZ, 0x1e, R0 ;  /* 0x0000001eff077819 */ /* 0x000fe20000011600 */
[----:B------:R-:W1:Y:S01]  /*00c0*/  LDCU.64 UR4, c[0x0][0x358] ;  /* 0x00006b00ff0477ac */ /* 0x000e620008000a00 */
[----:B------:R-:W2:Y:S02]  /*00d0*/  LDCU.64 UR6, c[0x0][0x390] ;  /* 0x00007200ff0677ac */ /* 0x000ea40008000a00 */
[C---:B0-----:R-:W-:Y:S02]  /*00e0*/  IADD3 R4, P1, PT, R6.reuse, UR10, RZ ;  /* 0x0000000a06047c10 */ /* 0x041fe4000ff3e0ff */
[----:B------:R-:W-:Y:S02]  /*00f0*/  IADD3 R2, P0, PT, R6, UR8, RZ ;  /* 0x0000000806027c10 */ /* 0x000fe4000ff1e0ff */
[----:B------:R-:W-:-:S02]  /*0100*/  IADD3.X R5, PT, PT, R7, UR11, RZ, P1, !PT ;  /* 0x0000000b07057c10 */ /* 0x000fc40008ffe4ff */
[----:B------:R-:W-:-:S04]  /*0110*/  IADD3.X R3, PT, PT, R7, UR9, RZ, P0, !PT ;  /* 0x0000000907037c10 */ /* 0x000fc800087fe4ff */
[----:B-1----:R-:W3:Y:S04]  /*0120*/  LDG.E R5, desc[UR4][R4.64] ;  /* 0x0000000404057981 */ /* 0x002ee8000c1e1900 */
[----:B------:R-:W3:Y:S01]  /*0130*/  LDG.E R2, desc[UR4][R2.64] ;  /* 0x0000000402027981 */ /* 0x000ee2000c1e1900 */
[----:B--2---:R-:W-:-:S04]  /*0140*/  IADD3 R6, P0, PT, R6, UR6, RZ ;  /* 0x0000000606067c10 */ /* 0x004fc8000ff1e0ff */
[----:B------:R-:W-:Y:S01]  /*0150*/  IADD3.X R7, PT, PT, R7, UR7, RZ, P0, !PT ;  /* 0x0000000707077c10 */ /* 0x000fe200087fe4ff */
[----:B---3--:R-:W-:-:S04]  /*0160*/  FADD R0, R2, -R5 ;  /* 0x8000000502007221 */ /* 0x008fc80000000000 */
[----:B------:R-:W-:-:S05]  /*0170*/  FADD R9, |R0|, -RZ ;  /* 0x800000ff00097221 */ /* 0x000fca0000000200 */
[----:B------:R-:W-:Y:S01]  /*0180*/  STG.E desc[UR4][R6.64], R9 ;  /* 0x0000000906007986 */ /* 0x000fe2000c101904 */
[----:B------:R-:W-:Y:S05]  /*0190*/  EXIT ;  /* 0x000000000000794d */ /* 0x000fea0003800000 */
.L_x_3:
        /* <DEDUP_REMOVED lines=14> */
.L_x_5:


//--------------------- .nv.shared._Z15reduceMaxKernelPKfPfm --------------------------
	.section	.nv.shared._Z15reduceMaxKernelPKfPfm,"aw",@nobits
	.sectionflags	@""
	.align	16
	.zero		1024


//--------------------- .nv.shared.reserved.0     --------------------------
	.section	.nv.shared.reserved.0,"aw",@nobits
	.weak		__nv_reservedSMEM_offset_0_alias
	.size		__nv_reservedSMEM_offset_0_alias, 0, 64
	.other		__nv_reservedSMEM_offset_0_alias,@"STO_CUDA_RESERVED_SHARED STV_DEFAULT"
__nv_reservedSMEM_offset_0_alias:
	.zero		0
	.zero		64


//--------------------- .nv.shared._Z13absDiffKernelPKfS0_Pfm --------------------------
	.section	.nv.shared._Z13absDiffKernelPKfS0_Pfm,"aw",@nobits
	.sectionflags	@""
	.align	16
	.zero		1024


//--------------------- .nv.constant0._Z15reduceMaxKernelPKfPfm --------------------------
	.section	.nv.constant0._Z15reduceMaxKernelPKfPfm,"a",@progbits
	.sectionflags	@""
	.align	4
.nv.constant0._Z15reduceMaxKernelPKfPfm:
	.zero		920


//--------------------- .nv.constant0._Z13absDiffKernelPKfS0_Pfm --------------------------
	.section	.nv.constant0._Z13absDiffKernelPKfS0_Pfm,"a",@progbits
	.sectionflags	@""
	.align	4
.nv.constant0._Z13absDiffKernelPKfS0_Pfm:
	.zero		928


//--------------------- SYMBOLS --------------------------

	.type		.nv.reservedSmem.offset0,@object
	.size		.nv.reservedSmem.offset0,0x4
	.type		.nv.reservedSmem.cap,@object
	.size		.nv.reservedSmem.cap,0x4
